//
// Generated by NVIDIA NVVM Compiler
//
// Compiler Build ID: CL-36424714
// Cuda compilation tools, release 13.0, V13.0.88
// Based on NVVM 20.0.0
//

.version 9.0
.target sm_100
.address_size 64

	// .globl	_Z9prefixSumPiS_ii
.extern .func  (.param .b32 func_retval0) vprintf
(
	.param .b64 vprintf_param_0,
	.param .b64 vprintf_param_1
)
;
.extern .shared .align 16 .b8 compositeArray[];
.global .align 1 .b8 $str[9] = {37, 100, 32, 58, 32, 37, 100, 10};
.global .align 1 .b8 $str$1[12] = {37, 100, 32, 58, 32, 37, 100, 32, 37, 100, 10};

.visible .entry _Z9prefixSumPiS_ii(
	.param .u64 .ptr .align 1 _Z9prefixSumPiS_ii_param_0,
	.param .u64 .ptr .align 1 _Z9prefixSumPiS_ii_param_1,
	.param .u32 _Z9prefixSumPiS_ii_param_2,
	.param .u32 _Z9prefixSumPiS_ii_param_3
)
{
	.local .align 8 .b8 	__local_depot0[16];
	.reg .b64 	%SP;
	.reg .b64 	%SPL;
	.reg .pred 	%p<25>;
	.reg .b32 	%r<189>;
	.reg .b64 	%rd<22>;

	mov.u64 	%SPL, __local_depot0;
	cvta.local.u64 	%SP, %SPL;
	ld.param.u64 	%rd2, [_Z9prefixSumPiS_ii_param_1];
	ld.param.u32 	%r53, [_Z9prefixSumPiS_ii_param_2];
	ld.param.u32 	%r52, [_Z9prefixSumPiS_ii_param_3];
	add.u64 	%rd3, %SP, 0;
	add.u64 	%rd1, %SPL, 0;
	mov.u32 	%r1, %ntid.x;
	shl.b32 	%r54, %r1, 4;
	mov.u32 	%r55, compositeArray;
	add.s32 	%r2, %r55, %r54;
	mov.u32 	%r3, %tid.x;
	mov.u32 	%r56, %ctaid.x;
	mad.lo.s32 	%r4, %r1, %r56, %r3;
	shl.b32 	%r57, %r3, 4;
	add.s32 	%r5, %r55, %r57;
	mov.b32 	%r58, 0;
	st.shared.v4.u32 	[%r5], {%r58, %r58, %r58, %r58};
	setp.ge.s32 	%p1, %r4, %r53;
	@%p1 bra 	$L__BB0_2;
	cvta.to.global.u64 	%rd4, %rd2;
	mul.wide.s32 	%rd5, %r4, 4;
	add.s64 	%rd6, %rd4, %rd5;
	ld.global.u32 	%r62, [%rd6];
	shl.b32 	%r63, %r3, 2;
	add.s32 	%r64, %r2, %r63;
	st.shared.u32 	[%r64], %r62;
	and.b32  	%r65, %r62, %r52;
	shl.b32 	%r66, %r65, 2;
	add.s32 	%r67, %r5, %r66;
	mov.b32 	%r68, 1;
	st.shared.u32 	[%r67], %r68;
	bra.uni 	$L__BB0_3;
$L__BB0_2:
	shl.b32 	%r59, %r3, 2;
	add.s32 	%r60, %r2, %r59;
	mov.b32 	%r61, 0;
	st.shared.u32 	[%r60], %r61;
$L__BB0_3:
	bar.sync 	0;
	and.b32  	%r6, %r3, 1;
	setp.eq.s32 	%p2, %r6, 0;
	@%p2 bra 	$L__BB0_6;
	setp.lt.u32 	%p3, %r1, 2;
	mov.b32 	%r173, 1;
	mov.u32 	%r172, %r1;
	@%p3 bra 	$L__BB0_11;
$L__BB0_5:
	shr.u32 	%r13, %r172, 1;
	bar.sync 	0;
	setp.gt.u32 	%p4, %r172, 3;
	mov.u32 	%r172, %r13;
	@%p4 bra 	$L__BB0_5;
	bra.uni 	$L__BB0_11;
$L__BB0_6:
	setp.lt.u32 	%p5, %r1, 2;
	mov.b32 	%r173, 1;
	@%p5 bra 	$L__BB0_11;
	add.s32 	%r7, %r3, 1;
	mov.b32 	%r173, 1;
	mov.u32 	%r170, %r1;
$L__BB0_8:
	bar.sync 	0;
	and.b32  	%r73, %r170, 2046;
	setp.ge.u32 	%p6, %r3, %r73;
	@%p6 bra 	$L__BB0_10;
	mul.lo.s32 	%r74, %r173, %r7;
	add.s32 	%r75, %r74, %r173;
	shl.b32 	%r76, %r74, 4;
	add.s32 	%r78, %r55, %r76;
	ld.shared.v4.u32 	{%r79, %r80, %r81, %r82}, [%r78+-16];
	shl.b32 	%r83, %r75, 4;
	add.s32 	%r84, %r55, %r83;
	ld.shared.v4.u32 	{%r85, %r86, %r87, %r88}, [%r84+-16];
	add.s32 	%r89, %r85, %r79;
	add.s32 	%r90, %r86, %r80;
	add.s32 	%r91, %r87, %r81;
	add.s32 	%r92, %r88, %r82;
	st.shared.v4.u32 	[%r84+-16], {%r89, %r90, %r91, %r92};
$L__BB0_10:
	shl.b32 	%r173, %r173, 1;
	setp.lt.u32 	%p7, %r170, 4;
	shr.u32 	%r170, %r170, 1;
	@%p7 bra 	$L__BB0_11;
	bra.uni 	$L__BB0_8;
$L__BB0_11:
	setp.gt.u32 	%p8, %r3, 3;
	@%p8 bra 	$L__BB0_13;
	shl.b32 	%r93, %r1, 2;
	add.s32 	%r94, %r93, %r3;
	shl.b32 	%r95, %r94, 2;
	add.s32 	%r97, %r95, %r55;
	mov.b32 	%r98, 0;
	st.shared.u32 	[%r97+-16], %r98;
$L__BB0_13:
	bar.sync 	0;
	setp.ne.s32 	%p9, %r3, 0;
	@%p9 bra 	$L__BB0_20;
	and.b32  	%r15, %r1, 3;
	setp.lt.u32 	%p10, %r1, 4;
	mov.b32 	%r179, 0;
	@%p10 bra 	$L__BB0_17;
	add.s32 	%r174, %r55, 32;
	and.b32  	%r179, %r1, 2044;
	mov.b32 	%r175, 0;
	mov.u64 	%rd7, $str;
$L__BB0_16:
	ld.shared.u32 	%r103, [%r174+-32];
	st.local.v2.u32 	[%rd1], {%r175, %r103};
	cvta.global.u64 	%rd8, %rd7;
	{ // callseq 0, 0
	.param .b64 param0;
	st.param.b64 	[param0], %rd8;
	.param .b64 param1;
	st.param.b64 	[param1], %rd3;
	.param .b32 retval0;
	call.uni (retval0), 
	vprintf, 
	(
	param0, 
	param1
	);
	ld.param.b32 	%r104, [retval0];
	} // callseq 0
	ld.shared.u32 	%r106, [%r174+-16];
	add.s32 	%r107, %r175, 1;
	st.local.v2.u32 	[%rd1], {%r107, %r106};
	{ // callseq 1, 0
	.param .b64 param0;
	st.param.b64 	[param0], %rd8;
	.param .b64 param1;
	st.param.b64 	[param1], %rd3;
	.param .b32 retval0;
	call.uni (retval0), 
	vprintf, 
	(
	param0, 
	param1
	);
	ld.param.b32 	%r108, [retval0];
	} // callseq 1
	ld.shared.u32 	%r110, [%r174];
	add.s32 	%r111, %r175, 2;
	st.local.v2.u32 	[%rd1], {%r111, %r110};
	{ // callseq 2, 0
	.param .b64 param0;
	st.param.b64 	[param0], %rd8;
	.param .b64 param1;
	st.param.b64 	[param1], %rd3;
	.param .b32 retval0;
	call.uni (retval0), 
	vprintf, 
	(
	param0, 
	param1
	);
	ld.param.b32 	%r112, [retval0];
	} // callseq 2
	ld.shared.u32 	%r114, [%r174+16];
	add.s32 	%r115, %r175, 3;
	st.local.v2.u32 	[%rd1], {%r115, %r114};
	{ // callseq 3, 0
	.param .b64 param0;
	st.param.b64 	[param0], %rd8;
	.param .b64 param1;
	st.param.b64 	[param1], %rd3;
	.param .b32 retval0;
	call.uni (retval0), 
	vprintf, 
	(
	param0, 
	param1
	);
	ld.param.b32 	%r116, [retval0];
	} // callseq 3
	add.s32 	%r174, %r174, 64;
	add.s32 	%r175, %r175, 4;
	setp.ne.s32 	%p11, %r175, %r179;
	@%p11 bra 	$L__BB0_16;
$L__BB0_17:
	setp.eq.s32 	%p12, %r15, 0;
	@%p12 bra 	$L__BB0_20;
	shl.b32 	%r118, %r179, 4;
	add.s32 	%r178, %r55, %r118;
	neg.s32 	%r177, %r15;
	mov.u64 	%rd10, $str;
$L__BB0_19:
	.pragma "nounroll";
	ld.shared.u32 	%r120, [%r178];
	st.local.v2.u32 	[%rd1], {%r179, %r120};
	cvta.global.u64 	%rd11, %rd10;
	{ // callseq 4, 0
	.param .b64 param0;
	st.param.b64 	[param0], %rd11;
	.param .b64 param1;
	st.param.b64 	[param1], %rd3;
	.param .b32 retval0;
	call.uni (retval0), 
	vprintf, 
	(
	param0, 
	param1
	);
	ld.param.b32 	%r121, [retval0];
	} // callseq 4
	add.s32 	%r179, %r179, 1;
	add.s32 	%r178, %r178, 16;
	add.s32 	%r177, %r177, 1;
	setp.ne.s32 	%p13, %r177, 0;
	@%p13 bra 	$L__BB0_19;
$L__BB0_20:
	setp.eq.s32 	%p14, %r6, 0;
	@%p14 bra 	$L__BB0_24;
	setp.lt.u32 	%p15, %r1, 2;
	@%p15 bra 	$L__BB0_29;
	mov.b32 	%r182, 1;
$L__BB0_23:
	bar.sync 	0;
	shl.b32 	%r182, %r182, 1;
	setp.lt.u32 	%p16, %r182, %r1;
	@%p16 bra 	$L__BB0_23;
	bra.uni 	$L__BB0_29;
$L__BB0_24:
	setp.lt.u32 	%p17, %r1, 2;
	@%p17 bra 	$L__BB0_29;
	add.s32 	%r30, %r3, 1;
	mov.b32 	%r180, 1;
	mov.u64 	%rd13, $str$1;
$L__BB0_26:
	shr.u32 	%r173, %r173, 1;
	bar.sync 	0;
	shl.b32 	%r34, %r180, 1;
	setp.ge.u32 	%p18, %r3, %r34;
	@%p18 bra 	$L__BB0_28;
	mad.lo.s32 	%r125, %r173, %r30, -1;
	add.s32 	%r126, %r125, %r173;
	st.local.v2.u32 	[%rd1], {%r180, %r125};
	st.local.u32 	[%rd1+8], %r126;
	cvta.global.u64 	%rd14, %rd13;
	{ // callseq 5, 0
	.param .b64 param0;
	st.param.b64 	[param0], %rd14;
	.param .b64 param1;
	st.param.b64 	[param1], %rd3;
	.param .b32 retval0;
	call.uni (retval0), 
	vprintf, 
	(
	param0, 
	param1
	);
	ld.param.b32 	%r127, [retval0];
	} // callseq 5
	shl.b32 	%r129, %r125, 4;
	add.s32 	%r131, %r55, %r129;
	ld.shared.v4.u32 	{%r132, %r133, %r134, %r135}, [%r131];
	shl.b32 	%r136, %r173, 4;
	add.s32 	%r137, %r131, %r136;
	ld.shared.v4.u32 	{%r138, %r139, %r140, %r141}, [%r137];
	st.shared.u32 	[%r131], %r138;
	add.s32 	%r142, %r138, %r132;
	st.shared.u32 	[%r131+4], %r139;
	add.s32 	%r143, %r139, %r133;
	st.shared.u32 	[%r131+8], %r140;
	add.s32 	%r144, %r140, %r134;
	st.shared.u32 	[%r131+12], %r141;
	add.s32 	%r145, %r141, %r135;
	st.shared.v4.u32 	[%r137], {%r142, %r143, %r144, %r145};
$L__BB0_28:
	setp.lt.u32 	%p19, %r34, %r1;
	mov.u32 	%r180, %r34;
	@%p19 bra 	$L__BB0_26;
$L__BB0_29:
	setp.ne.s32 	%p20, %r3, 0;
	bar.sync 	0;
	@%p20 bra 	$L__BB0_36;
	and.b32  	%r37, %r1, 3;
	setp.lt.u32 	%p21, %r1, 4;
	mov.b32 	%r188, 0;
	@%p21 bra 	$L__BB0_33;
	add.s32 	%r183, %r55, 32;
	and.b32  	%r188, %r1, 2044;
	mov.b32 	%r184, 0;
	mov.u64 	%rd16, $str;
$L__BB0_32:
	ld.shared.u32 	%r150, [%r183+-32];
	st.local.v2.u32 	[%rd1], {%r184, %r150};
	cvta.global.u64 	%rd17, %rd16;
	{ // callseq 6, 0
	.param .b64 param0;
	st.param.b64 	[param0], %rd17;
	.param .b64 param1;
	st.param.b64 	[param1], %rd3;
	.param .b32 retval0;
	call.uni (retval0), 
	vprintf, 
	(
	param0, 
	param1
	);
	ld.param.b32 	%r151, [retval0];
	} // callseq 6
	ld.shared.u32 	%r153, [%r183+-16];
	add.s32 	%r154, %r184, 1;
	st.local.v2.u32 	[%rd1], {%r154, %r153};
	{ // callseq 7, 0
	.param .b64 param0;
	st.param.b64 	[param0], %rd17;
	.param .b64 param1;
	st.param.b64 	[param1], %rd3;
	.param .b32 retval0;
	call.uni (retval0), 
	vprintf, 
	(
	param0, 
	param1
	);
	ld.param.b32 	%r155, [retval0];
	} // callseq 7
	ld.shared.u32 	%r157, [%r183];
	add.s32 	%r158, %r184, 2;
	st.local.v2.u32 	[%rd1], {%r158, %r157};
	{ // callseq 8, 0
	.param .b64 param0;
	st.param.b64 	[param0], %rd17;
	.param .b64 param1;
	st.param.b64 	[param1], %rd3;
	.param .b32 retval0;
	call.uni (retval0), 
	vprintf, 
	(
	param0, 
	param1
	);
	ld.param.b32 	%r159, [retval0];
	} // callseq 8
	ld.shared.u32 	%r161, [%r183+16];
	add.s32 	%r162, %r184, 3;
	st.local.v2.u32 	[%rd1], {%r162, %r161};
	{ // callseq 9, 0
	.param .b64 param0;
	st.param.b64 	[param0], %rd17;
	.param .b64 param1;
	st.param.b64 	[param1], %rd3;
	.param .b32 retval0;
	call.uni (retval0), 
	vprintf, 
	(
	param0, 
	param1
	);
	ld.param.b32 	%r163, [retval0];
	} // callseq 9
	add.s32 	%r183, %r183, 64;
	add.s32 	%r184, %r184, 4;
	setp.ne.s32 	%p22, %r184, %r188;
	@%p22 bra 	$L__BB0_32;
$L__BB0_33:
	setp.eq.s32 	%p23, %r37, 0;
	@%p23 bra 	$L__BB0_36;
	shl.b32 	%r165, %r188, 4;
	add.s32 	%r187, %r55, %r165;
	neg.s32 	%r186, %r37;
	mov.u64 	%rd19, $str;
$L__BB0_35:
	.pragma "nounroll";
	ld.shared.u32 	%r167, [%r187];
	st.local.v2.u32 	[%rd1], {%r188, %r167};
	cvta.global.u64 	%rd20, %rd19;
	{ // callseq 10, 0
	.param .b64 param0;
	st.param.b64 	[param0], %rd20;
	.param .b64 param1;
	st.param.b64 	[param1], %rd3;
	.param .b32 retval0;
	call.uni (retval0), 
	vprintf, 
	(
	param0, 
	param1
	);
	ld.param.b32 	%r168, [retval0];
	} // callseq 10
	add.s32 	%r188, %r188, 1;
	add.s32 	%r187, %r187, 16;
	add.s32 	%r186, %r186, 1;
	setp.ne.s32 	%p24, %r186, 0;
	@%p24 bra 	$L__BB0_35;
$L__BB0_36:
	ret;

}


// ===== COMPILED SASS (sm_100) =====

	.target	sm_100

	.elftype	@"ET_EXEC"


//--------------------- .note.nv.tkinfo           --------------------------
	.section	.note.nv.tkinfo,"",@"SHT_NOTE"
	.sectionflags	@"SHF_NOTE_NV_TKINFO"
	.tkinfo
        /*0018*/ 	.word	0x00000002
        /*0030*/ 	.string	""
        /*0030*/ 	.string	"ptxas"
        /*0030*/ 	.string	"Cuda compilation tools, release 13.0, V13.0.88"
        /*0030*/ 	.string	"Build cuda_13.0.r13.0/compiler.36424714_0"
        /*0030*/ 	.string	"-arch sm_100 -m 64 "



//--------------------- .note.nv.cuinfo           --------------------------
	.section	.note.nv.cuinfo,"",@"SHT_NOTE"
	.sectionflags	@"SHF_NOTE_NV_CUINFO"
        /*0018*/ 	.short	0x0002
        /*001a*/ 	.short	0x0064
        /*001c*/ 	.short	0x0082
	.zero		2


//--------------------- .nv.info                  --------------------------
	.section	.nv.info,"",@"SHT_CUDA_INFO"
	.align	4


	//----- nvinfo : EIATTR_REGCOUNT
	.align		4
        /*0000*/ 	.byte	0x04, 0x2f
        /*0002*/ 	.short	(.L_3 - .L_2)
	.align		4
.L_2:
        /*0004*/ 	.word	index@(_Z9prefixSumPiS_ii)
        /*0008*/ 	.word	0x0000001e


	//----- nvinfo : EIATTR_FRAME_SIZE
	.align		4
.L_3:
        /*000c*/ 	.byte	0x04, 0x11
        /*000e*/ 	.short	(.L_5 - .L_4)
	.align		4
.L_4:
        /*0010*/ 	.word	index@(_Z9prefixSumPiS_ii)
        /*0014*/ 	.word	0x00000010


	//----- nvinfo : EIATTR_MIN_STACK_SIZE
	.align		4
.L_5:
        /*0018*/ 	.byte	0x04, 0x12
        /*001a*/ 	.short	(.L_7 - .L_6)
	.align		4
.L_6:
        /*001c*/ 	.word	index@(_Z9prefixSumPiS_ii)
        /*0020*/ 	.word	0x00000010
.L_7:


//--------------------- .nv.compat                --------------------------
	.section	.nv.compat,"",@"SHT_CUDA_COMPAT_INFO"
	.align	4
        /*0000*/ 	.byte	0x02, 0x09, 0x00, 0x00, 0x02, 0x02, 0x01, 0x00, 0x02, 0x05, 0x05, 0x00, 0x03, 0x07, 0x01, 0x01
        /*0010*/ 	.byte	0x02, 0x03, 0x00, 0x00, 0x02, 0x06, 0x01, 0x00, 0x04, 0x0b, 0x08, 0x00, 0x09, 0x00, 0x00, 0x00
        /*0020*/ 	.byte	0x00, 0x00, 0x00, 0x00


//--------------------- .nv.info._Z9prefixSumPiS_ii --------------------------
	.section	.nv.info._Z9prefixSumPiS_ii,"",@"SHT_CUDA_INFO"
	.sectionflags	@""
	.align	4


	//----- nvinfo : EIATTR_CUDA_API_VERSION
	.align		4
        /*0000*/ 	.byte	0x04, 0x37
        /*0002*/ 	.short	(.L_9 - .L_8)
.L_8:
        /*0004*/ 	.word	0x00000082


	//----- nvinfo : EIATTR_KPARAM_INFO
	.align		4
.L_9:
        /*0008*/ 	.byte	0x04, 0x17
        /*000a*/ 	.short	(.L_11 - .L_10)
.L_10:
        /*000c*/ 	.word	0x00000000
        /*0010*/ 	.short	0x0003
        /*0012*/ 	.short	0x0014
        /*0014*/ 	.byte	0x00, 0xf0, 0x11, 0x00


	//----- nvinfo : EIATTR_KPARAM_INFO
	.align		4
.L_11:
        /*0018*/ 	.byte	0x04, 0x17
        /*001a*/ 	.short	(.L_13 - .L_12)
.L_12:
        /*001c*/ 	.word	0x00000000
        /*0020*/ 	.short	0x0002
        /*0022*/ 	.short	0x0010
        /*0024*/ 	.byte	0x00, 0xf0, 0x11, 0x00


	//----- nvinfo : EIATTR_KPARAM_INFO
	.align		4
.L_13:
        /*0028*/ 	.byte	0x04, 0x17
        /*002a*/ 	.short	(.L_15 - .L_14)
.L_14:
        /*002c*/ 	.word	0x00000000
        /*0030*/ 	.short	0x0001
        /*0032*/ 	.short	0x0008
        /*0034*/ 	.byte	0x00, 0xf5, 0x21, 0x00


	//----- nvinfo : EIATTR_KPARAM_INFO
	.align		4
.L_15:
        /*0038*/ 	.byte	0x04, 0x17
        /*003a*/ 	.short	(.L_17 - .L_16)
.L_16:
        /*003c*/ 	.word	0x00000000
        /*0040*/ 	.short	0x0000
        /*0042*/ 	.short	0x0000
        /*0044*/ 	.byte	0x00, 0xf5, 0x21, 0x00


	//----- nvinfo : EIATTR_SPARSE_MMA_MASK
	.align		4
.L_17:
        /*0048*/ 	.byte	0x03, 0x50
        /*004a*/ 	.short	0x0000


	//----- nvinfo : EIATTR_MAXREG_COUNT
	.align		4
        /*004c*/ 	.byte	0x03, 0x1b
        /*004e*/ 	.short	0x00ff


	//----- nvinfo : EIATTR_NUM_BARRIERS
	.align		4
        /*0050*/ 	.byte	0x02, 0x4c
        /*0052*/ 	.byte	0x01
	.zero		1


	//----- nvinfo : EIATTR_EXTERNS
	.align		4
        /*0054*/ 	.byte	0x04, 0x0f
        /*0056*/ 	.short	(.L_19 - .L_18)


	//   ....[0]....
	.align		4
.L_18:
        /*0058*/ 	.word	index@(vprintf)


	//----- nvinfo : EIATTR_MERCURY_ISA_VERSION
	.align		4
.L_19:
        /*005c*/ 	.byte	0x03, 0x5f
        /*005e*/ 	.short	0x0101


	//----- nvinfo : EIATTR_VRC_CTA_INIT_COUNT
	.align		4
        /*0060*/ 	.byte	0x02, 0x4a
	.zero		1
	.zero		1


	//----- nvinfo : EIATTR_SYSCALL_OFFSETS
	.align		4
        /*0064*/ 	.byte	0x04, 0x46
        /*0066*/ 	.short	(.L_21 - .L_20)


	//   ....[0]....
.L_20:
        /*0068*/ 	.word	0x00000610


	//   ....[1]....
        /*006c*/ 	.word	0x000006c0


	//   ....[2]....
        /*0070*/ 	.word	0x00000770


	//   ....[3]....
        /*0074*/ 	.word	0x00000820


	//   ....[4]....
        /*0078*/ 	.word	0x000009a0


	//   ....[5]....
        /*007c*/ 	.word	0x00000c30


	//   ....[6]....
        /*0080*/ 	.word	0x00000e80


	//   ....[7]....
        /*0084*/ 	.word	0x00000f30


	//   ....[8]....
        /*0088*/ 	.word	0x00000fe0


	//   ....[9]....
        /*008c*/ 	.word	0x00001090


	//   ....[10]....
        /*0090*/ 	.word	0x00001200


	//----- nvinfo : EIATTR_EXIT_INSTR_OFFSETS
	.align		4
.L_21:
        /*0094*/ 	.byte	0x04, 0x1c
        /*0096*/ 	.short	(.L_23 - .L_22)


	//   ....[0]....
.L_22:
        /*0098*/ 	.word	0x00000d50


	//   ....[1]....
        /*009c*/ 	.word	0x00001100


	//   ....[2]....
        /*00a0*/ 	.word	0x00001250


	//----- nvinfo : EIATTR_CRS_STACK_SIZE
	.align		4
.L_23:
        /*00a4*/ 	.byte	0x04, 0x1e
        /*00a6*/ 	.short	(.L_25 - .L_24)
.L_24:
        /*00a8*/ 	.word	0x00000000


	//----- nvinfo : EIATTR_CBANK_PARAM_SIZE
	.align		4
.L_25:
        /*00ac*/ 	.byte	0x03, 0x19
        /*00ae*/ 	.short	0x0018


	//----- nvinfo : EIATTR_PARAM_CBANK
	.align		4
        /*00b0*/ 	.byte	0x04, 0x0a
        /*00b2*/ 	.short	(.L_27 - .L_26)
	.align		4
.L_26:
        /*00b4*/ 	.word	index@(.nv.constant0._Z9prefixSumPiS_ii)
        /*00b8*/ 	.short	0x0380
        /*00ba*/ 	.short	0x0018


	//----- nvinfo : EIATTR_SW_WAR
	.align		4
.L_27:
        /*00bc*/ 	.byte	0x04, 0x36
        /*00be*/ 	.short	(.L_29 - .L_28)
.L_28:
        /*00c0*/ 	.word	0x00000008
.L_29:


//--------------------- .nv.callgraph             --------------------------
	.section	.nv.callgraph,"",@"SHT_CUDA_CALLGRAPH"
	.align	4
	.sectionentsize	8
	.align		4
        /*0000*/ 	.word	0x00000000
	.align		4
        /*0004*/ 	.word	0xffffffff
	.align		4
        /*0008*/ 	.word	index@(_Z9prefixSumPiS_ii)
	.align		4
        /*000c*/ 	.word	index@(vprintf)
	.align		4
        /*0010*/ 	.word	0x00000000
	.align		4
        /*0014*/ 	.word	0xfffffffe
	.align		4
        /*0018*/ 	.word	0x00000000
	.align		4
        /*001c*/ 	.word	0xfffffffd
	.align		4
        /*0020*/ 	.word	0x00000000
	.align		4
        /*0024*/ 	.word	0xfffffffc


//--------------------- .nv.constant4             --------------------------
	.section	.nv.constant4,"a",@progbits
	.align	8
	.align		8
.nv.constant4:
        /*0000*/ 	.dword	vprintf
	.align		8
        /*0008*/ 	.dword	$str
	.align		8
        /*0010*/ 	.dword	$str$1


//--------------------- .text._Z9prefixSumPiS_ii  --------------------------
	.section	.text._Z9prefixSumPiS_ii,"ax",@progbits
	.align	128
        .global         _Z9prefixSumPiS_ii
        .type           _Z9prefixSumPiS_ii,@function
        .size           _Z9prefixSumPiS_ii,(.L_x_32 - _Z9prefixSumPiS_ii)
        .other          _Z9prefixSumPiS_ii,@"STO_CUDA_ENTRY STV_DEFAULT"
_Z9prefixSumPiS_ii:
.text._Z9prefixSumPiS_ii:
[----:B------:R-:W0:Y:S01]  /*0000*/  LDC R1, c[0x0][0x37c] ;  /* 0x0000df00ff017b82 */ /* 0x000e220000000800 */
[----:B------:R-:W1:Y:S01]  /*0010*/  S2R R22, SR_TID.X ;  /* 0x0000000000167919 */ /* 0x000e620000002100 */
[----:B------:R-:W2:Y:S06]  /*0020*/  LDCU UR6, c[0x0][0x2fc] ;  /* 0x00005f80ff0677ac */ /* 0x000eac0008000800 */
[----:B------:R-:W1:Y:S01]  /*0030*/  S2UR UR4, SR_CTAID.X ;  /* 0x00000000000479c3 */ /* 0x000e620000002500 */
[----:B0-----:R-:W-:Y:S01]  /*0040*/  VIADD R1, R1, 0xfffffff0 ;  /* 0xfffffff001017836 */ /* 0x001fe20000000000 */
[----:B------:R-:W0:Y:S06]  /*0050*/  LDCU UR5, c[0x0][0x390] ;  /* 0x00007200ff0577ac */ /* 0x000e2c0008000800 */
[----:B------:R-:W1:Y:S02]  /*0060*/  LDC R23, c[0x0][0x360] ;  /* 0x0000d800ff177b82 */ /* 0x000e640000000800 */
[----:B-1----:R-:W-:-:S05]  /*0070*/  IMAD R5, R23, UR4, R22 ;  /* 0x0000000417057c24 */ /* 0x002fca000f8e0216 */
[----:B0-----:R-:W-:Y:S01]  /*0080*/  ISETP.GE.AND P0, PT, R5, UR5, PT ;  /* 0x0000000505007c0c */ /* 0x001fe2000bf06270 */
[----:B------:R-:W0:-:S12]  /*0090*/  LDCU.64 UR4, c[0x0][0x358] ;  /* 0x00006b00ff0477ac */ /* 0x000e180008000a00 */
[----:B------:R-:W1:Y:S01]  /*00a0*/  @!P0 LDC.64 R2, c[0x0][0x388] ;  /* 0x0000e200ff028b82 */ /* 0x000e620000000a00 */
[----:B------:R-:W3:Y:S07]  /*00b0*/  S2R R0, SR_CgaCtaId ;  /* 0x0000000000007919 */ /* 0x000eee0000008800 */
[----:B------:R-:W4:Y:S01]  /*00c0*/  @!P0 LDC R7, c[0x0][0x394] ;  /* 0x0000e500ff078b82 */ /* 0x000f220000000800 */
[----:B-1----:R-:W-:-:S06]  /*00d0*/  @!P0 IMAD.WIDE R2, R5, 0x4, R2 ;  /* 0x0000000405028825 */ /* 0x002fcc00078e0202 */
[----:B0-----:R-:W4:Y:S01]  /*00e0*/  @!P0 LDG.E R2, desc[UR4][R2.64] ;  /* 0x0000000402028981 */ /* 0x001f22000c1e1900 */
[----:B------:R-:W-:Y:S01]  /*00f0*/  MOV R25, 0x400 ;  /* 0x0000040000197802 */ /* 0x000fe20000000f00 */
[----:B------:R-:W0:Y:S01]  /*0100*/  LDCU UR4, c[0x0][0x2f8] ;  /* 0x00005f00ff0477ac */ /* 0x000e220008000800 */
[----:B------:R-:W-:Y:S02]  /*0110*/  @!P0 IMAD.MOV.U32 R4, RZ, RZ, 0x1 ;  /* 0x00000001ff048424 */ /* 0x000fe400078e00ff */
[----:B---3--:R-:W-:-:S05]  /*0120*/  LEA R25, R0, R25, 0x18 ;  /* 0x0000001900197211 */ /* 0x008fca00078ec0ff */
[--C-:B------:R-:W-:Y:S02]  /*0130*/  IMAD R5, R23, 0x10, R25.reuse ;  /* 0x0000001017057824 */ /* 0x100fe400078e0219 */
[----:B------:R-:W-:-:S03]  /*0140*/  IMAD R0, R22, 0x10, R25 ;  /* 0x0000001016007824 */ /* 0x000fc600078e0219 */
[----:B------:R-:W-:Y:S02]  /*0150*/  LEA R5, R22, R5, 0x2 ;  /* 0x0000000516057211 */ /* 0x000fe400078e10ff */
[----:B------:R1:W-:Y:S01]  /*0160*/  STS.128 [R0], RZ ;  /* 0x000000ff00007388 */ /* 0x0003e20000000c00 */
[----:B0-----:R-:W-:-:S05]  /*0170*/  IADD3 R18, P1, PT, R1, UR4, RZ ;  /* 0x0000000401127c10 */ /* 0x001fca000ff3e0ff */
[----:B--2---:R-:W-:Y:S01]  /*0180*/  IMAD.X R19, RZ, RZ, UR6, P1 ;  /* 0x00000006ff137e24 */ /* 0x004fe200088e06ff */
[----:B----4-:R-:W-:Y:S01]  /*0190*/  @!P0 LOP3.LUT R7, R2, R7, RZ, 0xc0, !PT ;  /* 0x0000000702078212 */ /* 0x010fe200078ec0ff */
[----:B------:R1:W-:Y:S04]  /*01a0*/  @!P0 STS [R5], R2 ;  /* 0x0000000205008388 */ /* 0x0003e80000000800 */
[----:B------:R-:W-:-:S05]  /*01b0*/  @!P0 IMAD R7, R7, 0x4, R0 ;  /* 0x0000000407078824 */ /* 0x000fca00078e0200 */
[----:B------:R1:W-:Y:S04]  /*01c0*/  @!P0 STS [R7], R4 ;  /* 0x0000000407008388 */ /* 0x0003e80000000800 */
[----:B------:R1:W-:Y:S01]  /*01d0*/  @P0 STS [R5], RZ ;  /* 0x000000ff05000388 */ /* 0x0003e20000000800 */
[----:B------:R-:W-:Y:S01]  /*01e0*/  BAR.SYNC.DEFER_BLOCKING 0x0 ;  /* 0x0000000000007b1d */ /* 0x000fe20000010000 */
[----:B------:R-:W-:-:S13]  /*01f0*/  LOP3.LUT P0, RZ, R22, 0x1, RZ, 0xc0, !PT ;  /* 0x0000000116ff7812 */ /* 0x000fda000780c0ff */
[----:B-1----:R-:W-:Y:S05]  /*0200*/  @!P0 BRA `(.L_x_0) ;  /* 0x0000000000288947 */ /* 0x002fea0003800000 */
[----:B------:R-:W-:Y:S01]  /*0210*/  ISETP.GE.U32.AND P0, PT, R23, 0x2, PT ;  /* 0x000000021700780c */ /* 0x000fe20003f06070 */
[----:B------:R-:W-:-:S12]  /*0220*/  HFMA2 R24, -RZ, RZ, 0, 5.9604644775390625e-08 ;  /* 0x00000001ff187431 */ /* 0x000fd800000001ff */
[----:B------:R-:W-:Y:S05]  /*0230*/  @!P0 BRA `(.L_x_1) ;  /* 0x00000000008c8947 */ /* 0x000fea0003800000 */
[----:B------:R-:W-:-:S07]  /*0240*/  IMAD.MOV.U32 R0, RZ, RZ, R23 ;  /* 0x000000ffff007224 */ /* 0x000fce00078e0017 */
.L_x_2:
[----:B------:R-:W-:Y:S01]  /*0250*/  ISETP.GT.U32.AND P0, PT, R0, 0x3, PT ;  /* 0x000000030000780c */ /* 0x000fe20003f04070 */
[----:B------:R-:W-:Y:S05]  /*0260*/  WARPSYNC.ALL ;  /* 0x0000000000007948 */ /* 0x000fea0003800000 */
[----:B------:R-:W-:Y:S01]  /*0270*/  BAR.SYNC.DEFER_BLOCKING 0x0 ;  /* 0x0000000000007b1d */ /* 0x000fe20000010000 */
[----:B------:R-:W-:-:S06]  /*0280*/  SHF.R.U32.HI R0, RZ, 0x1, R0 ;  /* 0x00000001ff007819 */ /* 0x000fcc0000011600 */
[----:B------:R-:W-:Y:S05]  /*0290*/  @P0 BRA `(.L_x_2) ;  /* 0xfffffffc00ec0947 */ /* 0x000fea000383ffff */
[----:B------:R-:W-:Y:S05]  /*02a0*/  BRA `(.L_x_1) ;  /* 0x0000000000707947 */ /* 0x000fea0003800000 */
.L_x_0:
[----:B------:R-:W-:Y:S01]  /*02b0*/  ISETP.GE.U32.AND P0, PT, R23, 0x2, PT ;  /* 0x000000021700780c */ /* 0x000fe20003f06070 */
[----:B------:R-:W-:-:S12]  /*02c0*/  IMAD.MOV.U32 R24, RZ, RZ, 0x1 ;  /* 0x00000001ff187424 */ /* 0x000fd800078e00ff */
[----:B------:R-:W-:Y:S05]  /*02d0*/  @!P0 BRA `(.L_x_1) ;  /* 0x0000000000648947 */ /* 0x000fea0003800000 */
[----:B------:R-:W-:Y:S01]  /*02e0*/  VIADD R3, R22, 0x1 ;  /* 0x0000000116037836 */ /* 0x000fe20000000000 */
[----:B------:R-:W-:Y:S01]  /*02f0*/  MOV R24, 0x1 ;  /* 0x0000000100187802 */ /* 0x000fe20000000f00 */
[----:B------:R-:W-:-:S07]  /*0300*/  IMAD.MOV.U32 R0, RZ, RZ, R23 ;  /* 0x000000ffff007224 */ /* 0x000fce00078e0017 */
.L_x_5:
[----:B0-----:R-:W-:Y:S01]  /*0310*/  LOP3.LUT R5, R0, 0x7fe, RZ, 0xc0, !PT ;  /* 0x000007fe00057812 */ /* 0x001fe200078ec0ff */
[----:B------:R-:W-:Y:S05]  /*0320*/  WARPSYNC.ALL ;  /* 0x0000000000007948 */ /* 0x000fea0003800000 */
[----:B------:R-:W-:Y:S01]  /*0330*/  BAR.SYNC.DEFER_BLOCKING 0x0 ;  /* 0x0000000000007b1d */ /* 0x000fe20000010000 */
[----:B------:R-:W-:Y:S02]  /*0340*/  ISETP.GE.U32.AND P0, PT, R22, R5, PT ;  /* 0x000000051600720c */ /* 0x000fe40003f06070 */
[----:B------:R-:W-:-:S03]  /*0350*/  ISETP.GE.U32.AND P1, PT, R0, 0x4, PT ;  /* 0x000000040000780c */ /* 0x000fc60003f26070 */
[----:B------:R-:W-:Y:S08]  /*0360*/  BSSY.RECONVERGENT B0, `(.L_x_3) ;  /* 0x000000d000007945 */ /* 0x000ff00003800200 */
[----:B------:R-:W-:Y:S05]  /*0370*/  @P0 BRA `(.L_x_4) ;  /* 0x00000000002c0947 */ /* 0x000fea0003800000 */
[----:B------:R-:W-:-:S04]  /*0380*/  IMAD R2, R3, R24, RZ ;  /* 0x0000001803027224 */ /* 0x000fc800078e02ff */
[C---:B------:R-:W-:Y:S02]  /*0390*/  IMAD.IADD R4, R2.reuse, 0x1, R24 ;  /* 0x0000000102047824 */ /* 0x040fe400078e0218 */
[----:B------:R-:W-:-:S03]  /*03a0*/  IMAD R2, R2, 0x10, R25 ;  /* 0x0000001002027824 */ /* 0x000fc600078e0219 */
[----:B------:R-:W-:Y:S02]  /*03b0*/  LEA R12, R4, R25, 0x4 ;  /* 0x00000019040c7211 */ /* 0x000fe400078e20ff */
[----:B------:R-:W-:Y:S04]  /*03c0*/  LDS.128 R4, [R2+-0x10] ;  /* 0xfffff00002047984 */ /* 0x000fe80000000c00 */
[----:B------:R-:W0:Y:S02]  /*03d0*/  LDS.128 R8, [R12+-0x10] ;  /* 0xfffff0000c087984 */ /* 0x000e240000000c00 */
[----:B0-----:R-:W-:Y:S01]  /*03e0*/  IMAD.IADD R4, R4, 0x1, R8 ;  /* 0x0000000104047824 */ /* 0x001fe200078e0208 */
[----:B------:R-:W-:Y:S01]  /*03f0*/  IADD3 R7, PT, PT, R7, R11, RZ ;  /* 0x0000000b07077210 */ /* 0x000fe20007ffe0ff */
[----:B------:R-:W-:-:S02]  /*0400*/  IMAD.IADD R5, R5, 0x1, R9 ;  /* 0x0000000105057824 */ /* 0x000fc400078e0209 */
[----:B------:R-:W-:-:S05]  /*0410*/  IMAD.IADD R6, R6, 0x1, R10 ;  /* 0x0000000106067824 */ /* 0x000fca00078e020a */
[----:B------:R0:W-:Y:S02]  /*0420*/  STS.128 [R12+-0x10], R4 ;  /* 0xfffff0040c007388 */ /* 0x0001e40000000c00 */
.L_x_4:
[----:B------:R-:W-:Y:S05]  /*0430*/  BSYNC.RECONVERGENT B0 ;  /* 0x0000000000007941 */ /* 0x000fea0003800200 */
.L_x_3:
[----:B------:R-:W-:Y:S01]  /*0440*/  SHF.R.U32.HI R0, RZ, 0x1, R0 ;  /* 0x00000001ff007819 */ /* 0x000fe20000011600 */
[----:B------:R-:W-:Y:S01]  /*0450*/  IMAD.SHL.U32 R24, R24, 0x2, RZ ;  /* 0x0000000218187824 */ /* 0x000fe200078e00ff */
[----:B------:R-:W-:Y:S06]  /*0460*/  @P1 BRA `(.L_x_5) ;  /* 0xfffffffc00a81947 */ /* 0x000fec000383ffff */
.L_x_1:
[----:B------:R-:W-:Y:S01]  /*0470*/  ISETP.GT.U32.AND P0, PT, R22, 0x3, PT ;  /* 0x000000031600780c */ /* 0x000fe20003f04070 */
[----:B------:R-:W-:Y:S05]  /*0480*/  WARPSYNC.ALL ;  /* 0x0000000000007948 */ /* 0x000fea0003800000 */
[----:B------:R-:W-:Y:S07]  /*0490*/  BSSY.RECONVERGENT B7, `(.L_x_6) ;  /* 0x0000056000077945 */ /* 0x000fee0003800200 */
[----:B------:R-:W-:-:S04]  /*04a0*/  @!P0 IMAD R0, R23, 0x4, R22 ;  /* 0x0000000417008824 */ /* 0x000fc800078e0216 */
[----:B------:R-:W-:-:S05]  /*04b0*/  @!P0 IMAD R0, R0, 0x4, R25 ;  /* 0x0000000400008824 */ /* 0x000fca00078e0219 */
[----:B------:R1:W-:Y:S01]  /*04c0*/  @!P0 STS [R0+-0x10], RZ ;  /* 0xfffff0ff00008388 */ /* 0x0003e20000000800 */
[----:B------:R-:W-:Y:S01]  /*04d0*/  BAR.SYNC.DEFER_BLOCKING 0x0 ;  /* 0x0000000000007b1d */ /* 0x000fe20000010000 */
[----:B------:R-:W-:-:S13]  /*04e0*/  ISETP.NE.AND P0, PT, R22, RZ, PT ;  /* 0x000000ff1600720c */ /* 0x000fda0003f05270 */
[----:B-1----:R-:W-:Y:S05]  /*04f0*/  @P0 BRA `(.L_x_7) ;  /* 0x00000004003c0947 */ /* 0x002fea0003800000 */
[----:B------:R-:W-:Y:S01]  /*0500*/  ISETP.GE.U32.AND P0, PT, R23, 0x4, PT ;  /* 0x000000041700780c */ /* 0x000fe20003f06070 */
[----:B------:R-:W-:-:S12]  /*0510*/  HFMA2 R16, -RZ, RZ, 0, 0 ;  /* 0x00000000ff107431 */ /* 0x000fd800000001ff */
[----:B------:R-:W-:Y:S05]  /*0520*/  @!P0 BRA `(.L_x_8) ;  /* 0x0000000000d48947 */ /* 0x000fea0003800000 */
[----:B------:R-:W-:Y:S01]  /*0530*/  BSSY.RECONVERGENT B6, `(.L_x_8) ;  /* 0x0000034000067945 */ /* 0x000fe20003800200 */
[----:B------:R-:W-:Y:S01]  /*0540*/  VIADD R26, R25, 0x20 ;  /* 0x00000020191a7836 */ /* 0x000fe20000000000 */
[----:B------:R-:W-:Y:S01]  /*0550*/  LOP3.LUT R16, R23, 0x7fc, RZ, 0xc0, !PT ;  /* 0x000007fc17107812 */ /* 0x000fe200078ec0ff */
[----:B------:R-:W-:-:S07]  /*0560*/  IMAD.MOV.U32 R2, RZ, RZ, RZ ;  /* 0x000000ffff027224 */ /* 0x000fce00078e00ff */
.L_x_13:
[----:B------:R-:W1:Y:S01]  /*0570*/  LDS R3, [R26+-0x20] ;  /* 0xffffe0001a037984 */ /* 0x000e620000000800 */
[----:B------:R-:W-:Y:S01]  /*0580*/  MOV R17, 0x0 ;  /* 0x0000000000117802 */ /* 0x000fe20000000f00 */
[----:B------:R-:W2:Y:S01]  /*0590*/  LDCU.64 UR4, c[0x4][0x8] ;  /* 0x01000100ff0477ac */ /* 0x000ea20008000a00 */
[----:B0-----:R-:W-:Y:S02]  /*05a0*/  IMAD.MOV.U32 R6, RZ, RZ, R18 ;  /* 0x000000ffff067224 */ /* 0x001fe400078e0012 */
[----:B------:R0:W3:Y:S01]  /*05b0*/  LDC.64 R8, c[0x4][R17] ;  /* 0x0100000011087b82 */ /* 0x0000e20000000a00 */
[----:B------:R-:W-:Y:S02]  /*05c0*/  IMAD.MOV.U32 R7, RZ, RZ, R19 ;  /* 0x000000ffff077224 */ /* 0x000fe400078e0013 */
[----:B--2---:R-:W-:Y:S01]  /*05d0*/  IMAD.U32 R4, RZ, RZ, UR4 ;  /* 0x00000004ff047e24 */ /* 0x004fe2000f8e00ff */
[----:B------:R-:W-:Y:S01]  /*05e0*/  MOV R5, UR5 ;  /* 0x0000000500057c02 */ /* 0x000fe20008000f00 */
[----:B-1----:R0:W-:Y:S06]  /*05f0*/  STL.64 [R1], R2 ;  /* 0x0000000201007387 */ /* 0x0021ec0000100a00 */
[----:B------:R-:W-:-:S07]  /*0600*/  LEPC R20, `(.L_x_9) ;  /* 0x000000001014794e */ /* 0x000fce0000000000 */
[----:B0--3--:R-:W-:Y:S05]  /*0610*/  CALL.ABS.NOINC R8 ;  /* 0x0000000008007343 */ /* 0x009fea0003c00000 */
.L_x_9:
[----:B------:R-:W0:Y:S01]  /*0620*/  LDS R11, [R26+-0x10] ;  /* 0xfffff0001a0b7984 */ /* 0x000e220000000800 */
[----:B------:R-:W-:Y:S01]  /*0630*/  VIADD R10, R2, 0x1 ;  /* 0x00000001020a7836 */ /* 0x000fe20000000000 */
[----:B------:R1:W2:Y:S01]  /*0640*/  LDC.64 R8, c[0x4][R17] ;  /* 0x0100000011087b82 */ /* 0x0002a20000000a00 */
[----:B------:R-:W3:Y:S01]  /*0650*/  LDCU.64 UR4, c[0x4][0x8] ;  /* 0x01000100ff0477ac */ /* 0x000ee20008000a00 */
[----:B------:R-:W-:Y:S02]  /*0660*/  IMAD.MOV.U32 R6, RZ, RZ, R18 ;  /* 0x000000ffff067224 */ /* 0x000fe400078e0012 */
[----:B------:R-:W-:Y:S01]  /*0670*/  IMAD.MOV.U32 R7, RZ, RZ, R19 ;  /* 0x000000ffff077224 */ /* 0x000fe200078e0013 */
[----:B---3--:R-:W-:Y:S01]  /*0680*/  MOV R4, UR4 ;  /* 0x0000000400047c02 */ /* 0x008fe20008000f00 */
[----:B------:R-:W-:Y:S01]  /*0690*/  IMAD.U32 R5, RZ, RZ, UR5 ;  /* 0x00000005ff057e24 */ /* 0x000fe2000f8e00ff */
[----:B0-----:R1:W-:Y:S06]  /*06a0*/  STL.64 [R1], R10 ;  /* 0x0000000a01007387 */ /* 0x0013ec0000100a00 */
[----:B------:R-:W-:-:S07]  /*06b0*/  LEPC R20, `(.L_x_10) ;  /* 0x000000001014794e */ /* 0x000fce0000000000 */
[----:B-12---:R-:W-:Y:S05]  /*06c0*/  CALL.ABS.NOINC R8 ;  /* 0x0000000008007343 */ /* 0x006fea0003c00000 */
.L_x_10:
[----:B------:R-:W0:Y:S01]  /*06d0*/  LDS R11, [R26] ;  /* 0x000000001a0b7984 */ /* 0x000e220000000800 */
[----:B------:R-:W-:Y:S01]  /*06e0*/  IADD3 R10, PT, PT, R2, 0x2, RZ ;  /* 0x00000002020a7810 */ /* 0x000fe20007ffe0ff */
[----:B------:R1:W2:Y:S01]  /*06f0*/  LDC.64 R8, c[0x4][R17] ;  /* 0x0100000011087b82 */ /* 0x0002a20000000a00 */
[----:B------:R-:W3:Y:S01]  /*0700*/  LDCU.64 UR4, c[0x4][0x8] ;  /* 0x01000100ff0477ac */ /* 0x000ee20008000a00 */
[----:B------:R-:W-:Y:S01]  /*0710*/  IMAD.MOV.U32 R6, RZ, RZ, R18 ;  /* 0x000000ffff067224 */ /* 0x000fe200078e0012 */
[----:B------:R-:W-:Y:S01]  /*0720*/  MOV R7, R19 ;  /* 0x0000001300077202 */ /* 0x000fe20000000f00 */
[----:B---3--:R-:W-:Y:S02]  /*0730*/  IMAD.U32 R4, RZ, RZ, UR4 ;  /* 0x00000004ff047e24 */ /* 0x008fe4000f8e00ff */
[----:B------:R-:W-:Y:S01]  /*0740*/  IMAD.U32 R5, RZ, RZ, UR5 ;  /* 0x00000005ff057e24 */ /* 0x000fe2000f8e00ff */
[----:B0-----:R1:W-:Y:S06]  /*0750*/  STL.64 [R1], R10 ;  /* 0x0000000a01007387 */ /* 0x0013ec0000100a00 */
[----:B------:R-:W-:-:S07]  /*0760*/  LEPC R20, `(.L_x_11) ;  /* 0x000000001014794e */ /* 0x000fce0000000000 */
[----:B-12---:R-:W-:Y:S05]  /*0770*/  CALL.ABS.NOINC R8 ;  /* 0x0000000008007343 */ /* 0x006fea0003c00000 */
.L_x_11:
[----:B------:R-:W0:Y:S01]  /*0780*/  LDS R11, [R26+0x10] ;  /* 0x000010001a0b7984 */ /* 0x000e220000000800 */
[----:B------:R-:W-:Y:S01]  /*0790*/  VIADD R10, R2, 0x3 ;  /* 0x00000003020a7836 */ /* 0x000fe20000000000 */
[----:B------:R1:W2:Y:S01]  /*07a0*/  LDC.64 R8, c[0x4][R17] ;  /* 0x0100000011087b82 */ /* 0x0002a20000000a00 */
[----:B------:R-:W3:Y:S01]  /*07b0*/  LDCU.64 UR4, c[0x4][0x8] ;  /* 0x01000100ff0477ac */ /* 0x000ee20008000a00 */
[----:B------:R-:W-:Y:S01]  /*07c0*/  MOV R6, R18 ;  /* 0x0000001200067202 */ /* 0x000fe20000000f00 */
[----:B------:R-:W-:Y:S02]  /*07d0*/  IMAD.MOV.U32 R7, RZ, RZ, R19 ;  /* 0x000000ffff077224 */ /* 0x000fe400078e0013 */
[----:B---3--:R-:W-:Y:S02]  /*07e0*/  IMAD.U32 R4, RZ, RZ, UR4 ;  /* 0x00000004ff047e24 */ /* 0x008fe4000f8e00ff */
[----:B------:R-:W-:Y:S01]  /*07f0*/  IMAD.U32 R5, RZ, RZ, UR5 ;  /* 0x00000005ff057e24 */ /* 0x000fe2000f8e00ff */
[----:B0-----:R1:W-:Y:S06]  /*0800*/  STL.64 [R1], R10 ;  /* 0x0000000a01007387 */ /* 0x0013ec0000100a00 */
[----:B------:R-:W-:-:S07]  /*0810*/  LEPC R20, `(.L_x_12) ;  /* 0x000000001014794e */ /* 0x000fce0000000000 */
[----:B-12---:R-:W-:Y:S05]  /*0820*/  CALL.ABS.NOINC R8 ;  /* 0x0000000008007343 */ /* 0x006fea0003c00000 */
.L_x_12:
[----:B------:R-:W-:Y:S02]  /*0830*/  VIADD R2, R2, 0x4 ;  /* 0x0000000402027836 */ /* 0x000fe40000000000 */
[----:B------:R-:W-:-:S03]  /*0840*/  VIADD R26, R26, 0x40 ;  /* 0x000000401a1a7836 */ /* 0x000fc60000000000 */
[----:B------:R-:W-:-:S13]  /*0850*/  ISETP.NE.AND P0, PT, R2, R16, PT ;  /* 0x000000100200720c */ /* 0x000fda0003f05270 */
[----:B------:R-:W-:Y:S05]  /*0860*/  @P0 BRA `(.L_x_13) ;  /* 0xfffffffc00400947 */ /* 0x000fea000383ffff */
[----:B------:R-:W-:Y:S05]  /*0870*/  BSYNC.RECONVERGENT B6 ;  /* 0x0000000000067941 */ /* 0x000fea0003800200 */
.L_x_8:
[----:B------:R-:W-:-:S04]  /*0880*/  LOP3.LUT R26, R23, 0x3, RZ, 0xc0, !PT ;  /* 0x00000003171a7812 */ /* 0x000fc800078ec0ff */
[----:B------:R-:W-:-:S13]  /*0890*/  ISETP.NE.AND P0, PT, R26, RZ, PT ;  /* 0x000000ff1a00720c */ /* 0x000fda0003f05270 */
[----:B------:R-:W-:Y:S05]  /*08a0*/  @!P0 BRA `(.L_x_7) ;  /* 0x0000000000508947 */ /* 0x000fea0003800000 */
[----:B------:R-:W-:Y:S01]  /*08b0*/  IADD3 R26, PT, PT, -R26, RZ, RZ ;  /* 0x000000ff1a1a7210 */ /* 0x000fe20007ffe1ff */
[----:B------:R-:W-:-:S07]  /*08c0*/  IMAD R2, R16, 0x10, R25 ;  /* 0x0000001010027824 */ /* 0x000fce00078e0219 */
.L_x_15:
[----:B------:R-:W1:Y:S01]  /*08d0*/  LDS R17, [R2] ;  /* 0x0000000002117984 */ /* 0x000e620000000800 */
[----:B------:R-:W-:Y:S01]  /*08e0*/  MOV R8, 0x0 ;  /* 0x0000000000087802 */ /* 0x000fe20000000f00 */
[----:B------:R-:W2:Y:S01]  /*08f0*/  LDCU.64 UR4, c[0x4][0x8] ;  /* 0x01000100ff0477ac */ /* 0x000ea20008000a00 */
[----:B------:R-:W-:Y:S02]  /*0900*/  VIADD R26, R26, 0x1 ;  /* 0x000000011a1a7836 */ /* 0x000fe40000000000 */
[----:B0-----:R-:W-:Y:S02]  /*0910*/  IMAD.MOV.U32 R6, RZ, RZ, R18 ;  /* 0x000000ffff067224 */ /* 0x001fe400078e0012 */
[----:B------:R-:W0:Y:S01]  /*0920*/  LDC.64 R8, c[0x4][R8] ;  /* 0x0100000008087b82 */ /* 0x000e220000000a00 */
[----:B------:R-:W-:Y:S01]  /*0930*/  ISETP.NE.AND P0, PT, R26, RZ, PT ;  /* 0x000000ff1a00720c */ /* 0x000fe20003f05270 */
[----:B------:R-:W-:-:S03]  /*0940*/  IMAD.MOV.U32 R7, RZ, RZ, R19 ;  /* 0x000000ffff077224 */ /* 0x000fc600078e0013 */
[----:B------:R-:W-:Y:S01]  /*0950*/  P2R R0, PR, RZ, 0x1 ;  /* 0x00000001ff007803 */ /* 0x000fe20000000000 */
[----:B--2---:R-:W-:Y:S01]  /*0960*/  IMAD.U32 R4, RZ, RZ, UR4 ;  /* 0x00000004ff047e24 */ /* 0x004fe2000f8e00ff */
[----:B------:R-:W-:Y:S01]  /*0970*/  MOV R5, UR5 ;  /* 0x0000000500057c02 */ /* 0x000fe20008000f00 */
[----:B-1----:R1:W-:Y:S06]  /*0980*/  STL.64 [R1], R16 ;  /* 0x0000001001007387 */ /* 0x0023ec0000100a00 */
[----:B------:R-:W-:-:S07]  /*0990*/  LEPC R20, `(.L_x_14) ;  /* 0x000000001014794e */ /* 0x000fce0000000000 */
[----:B01----:R-:W-:Y:S05]  /*09a0*/  CALL.ABS.NOINC R8 ;  /* 0x0000000008007343 */ /* 0x003fea0003c00000 */
.L_x_14:
[----:B------:R-:W-:Y:S01]  /*09b0*/  ISETP.NE.AND P6, PT, R26, RZ, PT ;  /* 0x000000ff1a00720c */ /* 0x000fe20003fc5270 */
[----:B------:R-:W-:Y:S01]  /*09c0*/  VIADD R2, R2, 0x10 ;  /* 0x0000001002027836 */ /* 0x000fe20000000000 */
[----:B------:R-:W-:-:S11]  /*09d0*/  IADD3 R16, PT, PT, R16, 0x1, RZ ;  /* 0x0000000110107810 */ /* 0x000fd60007ffe0ff */
[----:B------:R-:W-:Y:S05]  /*09e0*/  @P6 BRA `(.L_x_15) ;  /* 0xfffffffc00b86947 */ /* 0x000fea000383ffff */
.L_x_7:
[----:B------:R-:W-:Y:S05]  /*09f0*/  BSYNC.RECONVERGENT B7 ;  /* 0x0000000000077941 */ /* 0x000fea0003800200 */
.L_x_6:
[----:B------:R-:W-:-:S04]  /*0a00*/  LOP3.LUT R0, R22, 0x1, RZ, 0xc0, !PT ;  /* 0x0000000116007812 */ /* 0x000fc800078ec0ff */
[----:B------:R-:W-:-:S13]  /*0a10*/  ISETP.NE.AND P0, PT, R0, RZ, PT ;  /* 0x000000ff0000720c */ /* 0x000fda0003f05270 */
[----:B------:R-:W-:Y:S05]  /*0a20*/  @!P0 BRA `(.L_x_16) ;  /* 0x0000000000248947 */ /* 0x000fea0003800000 */
[----:B------:R-:W-:-:S13]  /*0a30*/  ISETP.GE.U32.AND P0, PT, R23, 0x2, PT ;  /* 0x000000021700780c */ /* 0x000fda0003f06070 */
[----:B------:R-:W-:Y:S05]  /*0a40*/  @!P0 BRA `(.L_x_17) ;  /* 0x0000000000b48947 */ /* 0x000fea0003800000 */
[----:B------:R-:W-:-:S07]  /*0a50*/  IMAD.MOV.U32 R0, RZ, RZ, 0x1 ;  /* 0x00000001ff007424 */ /* 0x000fce00078e00ff */
.L_x_18:
[----:B------:R-:W-:Y:S01]  /*0a60*/  IMAD.SHL.U32 R0, R0, 0x2, RZ ;  /* 0x0000000200007824 */ /* 0x000fe200078e00ff */
[----:B------:R-:W-:Y:S05]  /*0a70*/  WARPSYNC.ALL ;  /* 0x0000000000007948 */ /* 0x000fea0003800000 */
[----:B------:R-:W-:Y:S01]  /*0a80*/  BAR.SYNC.DEFER_BLOCKING 0x0 ;  /* 0x0000000000007b1d */ /* 0x000fe20000010000 */
[----:B------:R-:W-:-:S13]  /*0a90*/  ISETP.GE.U32.AND P0, PT, R0, R23, PT ;  /* 0x000000170000720c */ /* 0x000fda0003f06070 */
[----:B------:R-:W-:Y:S05]  /*0aa0*/  @!P0 BRA `(.L_x_18) ;  /* 0xfffffffc00ec8947 */ /* 0x000fea000383ffff */
[----:B------:R-:W-:Y:S05]  /*0ab0*/  BRA `(.L_x_17) ;  /* 0x0000000000987947 */ /* 0x000fea0003800000 */
.L_x_16:
[----:B------:R-:W-:-:S13]  /*0ac0*/  ISETP.GE.U32.AND P0, PT, R23, 0x2, PT ;  /* 0x000000021700780c */ /* 0x000fda0003f06070 */
[----:B------:R-:W-:Y:S05]  /*0ad0*/  @!P0 BRA `(.L_x_17) ;  /* 0x0000000000908947 */ /* 0x000fea0003800000 */
[----:B------:R-:W-:Y:S02]  /*0ae0*/  HFMA2 R16, -RZ, RZ, 0, 5.9604644775390625e-08 ;  /* 0x00000001ff107431 */ /* 0x000fe400000001ff */
[----:B------:R-:W-:-:S07]  /*0af0*/  VIADD R27, R22, 0x1 ;  /* 0x00000001161b7836 */ /* 0x000fce0000000000 */
.L_x_22:
[----:B------:R-:W-:Y:S01]  /*0b00*/  IMAD.SHL.U32 R2, R16, 0x2, RZ ;  /* 0x0000000210027824 */ /* 0x000fe200078e00ff */
[----:B------:R-:W-:Y:S05]  /*0b10*/  WARPSYNC.ALL ;  /* 0x0000000000007948 */ /* 0x000fea0003800000 */
[----:B------:R-:W-:Y:S01]  /*0b20*/  BAR.SYNC.DEFER_BLOCKING 0x0 ;  /* 0x0000000000007b1d */ /* 0x000fe20000010000 */
[----:B------:R-:W-:Y:S02]  /*0b30*/  ISETP.GE.U32.AND P0, PT, R22, R2, PT ;  /* 0x000000021600720c */ /* 0x000fe40003f06070 */
[----:B------:R-:W-:-:S03]  /*0b40*/  SHF.R.U32.HI R24, RZ, 0x1, R24 ;  /* 0x00000001ff187819 */ /* 0x000fc60000011618 */
[----:B------:R-:W-:Y:S08]  /*0b50*/  BSSY.RECONVERGENT B6, `(.L_x_19) ;  /* 0x0000019000067945 */ /* 0x000ff00003800200 */
[----:B-1----:R-:W-:Y:S05]  /*0b60*/  @P0 BRA `(.L_x_20) ;  /* 0x00000000005c0947 */ /* 0x002fea0003800000 */
[C---:B------:R-:W-:Y:S01]  /*0b70*/  IMAD R17, R24.reuse, R27, -0x1 ;  /* 0xffffffff18117424 */ /* 0x040fe200078e021b */
[----:B------:R-:W-:Y:S01]  /*0b80*/  MOV R8, 0x0 ;  /* 0x0000000000087802 */ /* 0x000fe20000000f00 */
[----:B------:R-:W1:Y:S01]  /*0b90*/  LDCU.64 UR4, c[0x4][0x10] ;  /* 0x01000200ff0477ac */ /* 0x000e620008000a00 */
[----:B0-----:R-:W-:Y:S02]  /*0ba0*/  IMAD.MOV.U32 R6, RZ, RZ, R18 ;  /* 0x000000ffff067224 */ /* 0x001fe400078e0012 */
[----:B------:R-:W-:Y:S01]  /*0bb0*/  IMAD.IADD R0, R24, 0x1, R17 ;  /* 0x0000000118007824 */ /* 0x000fe200078e0211 */
[----:B------:R0:W-:Y:S01]  /*0bc0*/  STL.64 [R1], R16 ;  /* 0x0000001001007387 */ /* 0x0001e20000100a00 */
[----:B------:R-:W2:Y:S01]  /*0bd0*/  LDC.64 R8, c[0x4][R8] ;  /* 0x0100000008087b82 */ /* 0x000ea20000000a00 */
[----:B------:R-:W-:Y:S02]  /*0be0*/  IMAD.MOV.U32 R7, RZ, RZ, R19 ;  /* 0x000000ffff077224 */ /* 0x000fe400078e0013 */
[----:B------:R0:W-:Y:S01]  /*0bf0*/  STL [R1+0x8], R0 ;  /* 0x0000080001007387 */ /* 0x0001e20000100800 */
[----:B-1----:R-:W-:Y:S01]  /*0c00*/  IMAD.U32 R4, RZ, RZ, UR4 ;  /* 0x00000004ff047e24 */ /* 0x002fe2000f8e00ff */
[----:B0-----:R-:W-:-:S07]  /*0c10*/  MOV R5, UR5 ;  /* 0x0000000500057c02 */ /* 0x001fce0008000f00 */
[----:B------:R-:W-:-:S07]  /*0c20*/  LEPC R20, `(.L_x_21) ;  /* 0x000000001014794e */ /* 0x000fce0000000000 */
[----:B--2---:R-:W-:Y:S05]  /*0c30*/  CALL.ABS.NOINC R8 ;  /* 0x0000000008007343 */ /* 0x004fea0003c00000 */
.L_x_21:
[----:B------:R-:W-:-:S05]  /*0c40*/  IMAD R17, R17, 0x10, R25 ;  /* 0x0000001011117824 */ /* 0x000fca00078e0219 */
[----:B------:R-:W-:Y:S01]  /*0c50*/  LEA R0, R24, R17, 0x4 ;  /* 0x0000001118007211 */ /* 0x000fe200078e20ff */
[----:B------:R-:W-:Y:S04]  /*0c60*/  LDS.128 R8, [R17] ;  /* 0x0000000011087984 */ /* 0x000fe80000000c00 */
[----:B------:R-:W0:Y:S02]  /*0c70*/  LDS.128 R4, [R0] ;  /* 0x0000000000047984 */ /* 0x000e240000000c00 */
[----:B0-----:R-:W-:Y:S01]  /*0c80*/  IMAD.IADD R8, R8, 0x1, R4 ;  /* 0x0000000108087824 */ /* 0x001fe200078e0204 */
[----:B------:R-:W-:Y:S01]  /*0c90*/  IADD3 R11, PT, PT, R11, R7, RZ ;  /* 0x000000070b0b7210 */ /* 0x000fe20007ffe0ff */
[----:B------:R-:W-:Y:S01]  /*0ca0*/  IMAD.IADD R9, R9, 0x1, R5 ;  /* 0x0000000109097824 */ /* 0x000fe200078e0205 */
[----:B------:R1:W-:Y:S01]  /*0cb0*/  STS.128 [R17], R4 ;  /* 0x0000000411007388 */ /* 0x0003e20000000c00 */
[----:B------:R-:W-:-:S05]  /*0cc0*/  IMAD.IADD R10, R10, 0x1, R6 ;  /* 0x000000010a0a7824 */ /* 0x000fca00078e0206 */
[----:B------:R1:W-:Y:S02]  /*0cd0*/  STS.128 [R0], R8 ;  /* 0x0000000800007388 */ /* 0x0003e40000000c00 */
.L_x_20:
[----:B------:R-:W-:Y:S05]  /*0ce0*/  BSYNC.RECONVERGENT B6 ;  /* 0x0000000000067941 */ /* 0x000fea0003800200 */
.L_x_19:
[----:B------:R-:W-:Y:S01]  /*0cf0*/  ISETP.GE.U32.AND P0, PT, R2, R23, PT ;  /* 0x000000170200720c */ /* 0x000fe20003f06070 */
[----:B------:R-:W-:-:S12]  /*0d00*/  IMAD.MOV.U32 R16, RZ, RZ, R2 ;  /* 0x000000ffff107224 */ /* 0x000fd800078e0002 */
[----:B------:R-:W-:Y:S05]  /*0d10*/  @!P0 BRA `(.L_x_22) ;  /* 0xfffffffc00788947 */ /* 0x000fea000383ffff */
.L_x_17:
[----:B------:R-:W-:Y:S05]  /*0d20*/  WARPSYNC.ALL ;  /* 0x0000000000007948 */ /* 0x000fea0003800000 */
[----:B------:R-:W-:Y:S01]  /*0d30*/  BAR.SYNC.DEFER_BLOCKING 0x0 ;  /* 0x0000000000007b1d */ /* 0x000fe20000010000 */
[----:B------:R-:W-:-:S13]  /*0d40*/  ISETP.NE.AND P0, PT, R22, RZ, PT ;  /* 0x000000ff1600720c */ /* 0x000fda0003f05270 */
[----:B------:R-:W-:Y:S05]  /*0d50*/  @P0 EXIT ;  /* 0x000000000000094d */ /* 0x000fea0003800000 */
[C---:B------:R-:W-:Y:S01]  /*0d60*/  ISETP.GE.U32.AND P0, PT, R23.reuse, 0x4, PT ;  /* 0x000000041700780c */ /* 0x040fe20003f06070 */
[----:B------:R-:W-:Y:S01]  /*0d70*/  IMAD.MOV.U32 R2, RZ, RZ, RZ ;  /* 0x000000ffff027224 */ /* 0x000fe200078e00ff */
[----:B------:R-:W-:-:S11]  /*0d80*/  LOP3.LUT R24, R23, 0x3, RZ, 0xc0, !PT ;  /* 0x0000000317187812 */ /* 0x000fd600078ec0ff */
[----:B------:R-:W-:Y:S05]  /*0d90*/  @!P0 BRA `(.L_x_23) ;  /* 0x0000000000d48947 */ /* 0x000fea0003800000 */
[----:B------:R-:W-:Y:S01]  /*0da0*/  HFMA2 R16, -RZ, RZ, 0, 0 ;  /* 0x00000000ff107431 */ /* 0x000fe200000001ff */
[----:B------:R-:W-:Y:S01]  /*0db0*/  BSSY.RECONVERGENT B6, `(.L_x_23) ;  /* 0x0000033000067945 */ /* 0x000fe20003800200 */
[----:B------:R-:W-:Y:S01]  /*0dc0*/  VIADD R22, R25, 0x20 ;  /* 0x0000002019167836 */ /* 0x000fe20000000000 */
[----:B------:R-:W-:-:S07]  /*0dd0*/  LOP3.LUT R2, R23, 0x7fc, RZ, 0xc0, !PT ;  /* 0x000007fc17027812 */ /* 0x000fce00078ec0ff */
.L_x_28:
[----:B-1----:R-:W1:Y:S01]  /*0de0*/  LDS R17, [R22+-0x20] ;  /* 0xffffe00016117984 */ /* 0x002e620000000800 */
[----:B------:R-:W-:Y:S01]  /*0df0*/  MOV R23, 0x0 ;  /* 0x0000000000177802 */ /* 0x000fe20000000f00 */
[----:B------:R-:W2:Y:S01]  /*0e00*/  LDCU.64 UR4, c[0x4][0x8] ;  /* 0x01000100ff0477ac */ /* 0x000ea20008000a00 */
[----:B0-----:R-:W-:Y:S01]  /*0e10*/  IMAD.MOV.U32 R6, RZ, RZ, R18 ;  /* 0x000000ffff067224 */ /* 0x001fe200078e0012 */
[----:B------:R-:W-:Y:S01]  /*0e20*/  MOV R7, R19 ;  /* 0x0000001300077202 */ /* 0x000fe20000000f00 */
[----:B------:R0:W3:Y:S01]  /*0e30*/  LDC.64 R8, c[0x4][R23] ;  /* 0x0100000017087b82 */ /* 0x0000e20000000a00 */
[----:B--2---:R-:W-:Y:S02]  /*0e40*/  IMAD.U32 R4, RZ, RZ, UR4 ;  /* 0x00000004ff047e24 */ /* 0x004fe4000f8e00ff */
[----:B------:R-:W-:Y:S01]  /*0e50*/  IMAD.U32 R5, RZ, RZ, UR5 ;  /* 0x00000005ff057e24 */ /* 0x000fe2000f8e00ff */
[----:B-1----:R0:W-:Y:S06]  /*0e60*/  STL.64 [R1], R16 ;  /* 0x0000001001007387 */ /* 0x0021ec0000100a00 */
[----:B------:R-:W-:-:S07]  /*0e70*/  LEPC R20, `(.L_x_24) ;  /* 0x000000001014794e */ /* 0x000fce0000000000 */
[----:B0--3--:R-:W-:Y:S05]  /*0e80*/  CALL.ABS.NOINC R8 ;  /* 0x0000000008007343 */ /* 0x009fea0003c00000 */
.L_x_24:
[----:B------:R-:W0:Y:S01]  /*0e90*/  LDS R11, [R22+-0x10] ;  /* 0xfffff000160b7984 */ /* 0x000e220000000800 */
        /* <DEDUP_REMOVED lines=10> */
.L_x_25:
[----:B------:R-:W0:Y:S01]  /*0f40*/  LDS R11, [R22] ;  /* 0x00000000160b7984 */ /* 0x000e220000000800 */
[----:B------:R-:W-:Y:S01]  /*0f50*/  VIADD R10, R16, 0x2 ;  /* 0x00000002100a7836 */ /* 0x000fe20000000000 */
[----:B------:R1:W2:Y:S01]  /*0f60*/  LDC.64 R8, c[0x4][R23] ;  /* 0x0100000017087b82 */ /* 0x0002a20000000a00 */
[----:B------:R-:W3:Y:S01]  /*0f70*/  LDCU.64 UR4, c[0x4][0x8] ;  /* 0x01000100ff0477ac */ /* 0x000ee20008000a00 */
[----:B------:R-:W-:Y:S01]  /*0f80*/  IMAD.MOV.U32 R6, RZ, RZ, R18 ;  /* 0x000000ffff067224 */ /* 0x000fe200078e0012 */
[----:B------:R-:W-:Y:S02]  /*0f90*/  MOV R7, R19 ;  /* 0x0000001300077202 */ /* 0x000fe40000000f00 */
[----:B---3--:R-:W-:Y:S01]  /*0fa0*/  MOV R4, UR4 ;  /* 0x0000000400047c02 */ /* 0x008fe20008000f00 */
[----:B------:R-:W-:Y:S01]  /*0fb0*/  IMAD.U32 R5, RZ, RZ, UR5 ;  /* 0x00000005ff057e24 */ /* 0x000fe2000f8e00ff */
[----:B0-----:R1:W-:Y:S06]  /*0fc0*/  STL.64 [R1], R10 ;  /* 0x0000000a01007387 */ /* 0x0013ec0000100a00 */
[----:B------:R-:W-:-:S07]  /*0fd0*/  LEPC R20, `(.L_x_26) ;  /* 0x000000001014794e */ /* 0x000fce0000000000 */
[----:B-12---:R-:W-:Y:S05]  /*0fe0*/  CALL.ABS.NOINC R8 ;  /* 0x0000000008007343 */ /* 0x006fea0003c00000 */
.L_x_26:
[----:B------:R-:W0:Y:S01]  /*0ff0*/  LDS R11, [R22+0x10] ;  /* 0x00001000160b7984 */ /* 0x000e220000000800 */
[----:B------:R-:W-:Y:S01]  /*1000*/  VIADD R10, R16, 0x3 ;  /* 0x00000003100a7836 */ /* 0x000fe20000000000 */
[----:B------:R1:W2:Y:S01]  /*1010*/  LDC.64 R8, c[0x4][R23] ;  /* 0x0100000017087b82 */ /* 0x0002a20000000a00 */
[----:B------:R-:W3:Y:S01]  /*1020*/  LDCU.64 UR4, c[0x4][0x8] ;  /* 0x01000100ff0477ac */ /* 0x000ee20008000a00 */
[----:B------:R-:W-:Y:S02]  /*1030*/  IMAD.MOV.U32 R6, RZ, RZ, R18 ;  /* 0x000000ffff067224 */ /* 0x000fe400078e0012 */
[----:B------:R-:W-:Y:S02]  /*1040*/  IMAD.MOV.U32 R7, RZ, RZ, R19 ;  /* 0x000000ffff077224 */ /* 0x000fe400078e0013 */
[----:B---3--:R-:W-:Y:S01]  /*1050*/  IMAD.U32 R4, RZ, RZ, UR4 ;  /* 0x00000004ff047e24 */ /* 0x008fe2000f8e00ff */
[----:B------:R-:W-:Y:S01]  /*1060*/  MOV R5, UR5 ;  /* 0x0000000500057c02 */ /* 0x000fe20008000f00 */
[----:B0-----:R1:W-:Y:S06]  /*1070*/  STL.64 [R1], R10 ;  /* 0x0000000a01007387 */ /* 0x0013ec0000100a00 */
[----:B------:R-:W-:-:S07]  /*1080*/  LEPC R20, `(.L_x_27) ;  /* 0x000000001014794e */ /* 0x000fce0000000000 */
[----:B-12---:R-:W-:Y:S05]  /*1090*/  CALL.ABS.NOINC R8 ;  /* 0x0000000008007343 */ /* 0x006fea0003c00000 */
.L_x_27:
[----:B------:R-:W-:Y:S01]  /*10a0*/  IADD3 R16, PT, PT, R16, 0x4, RZ ;  /* 0x0000000410107810 */ /* 0x000fe20007ffe0ff */
[----:B------:R-:W-:-:S03]  /*10b0*/  VIADD R22, R22, 0x40 ;  /* 0x0000004016167836 */ /* 0x000fc60000000000 */
[----:B------:R-:W-:-:S13]  /*10c0*/  ISETP.NE.AND P0, PT, R16, R2, PT ;  /* 0x000000021000720c */ /* 0x000fda0003f05270 */
[----:B------:R-:W-:Y:S05]  /*10d0*/  @P0 BRA `(.L_x_28) ;  /* 0xfffffffc00400947 */ /* 0x000fea000383ffff */
[----:B------:R-:W-:Y:S05]  /*10e0*/  BSYNC.RECONVERGENT B6 ;  /* 0x0000000000067941 */ /* 0x000fea0003800200 */
.L_x_23:
[----:B------:R-:W-:-:S13]  /*10f0*/  ISETP.NE.AND P0, PT, R24, RZ, PT ;  /* 0x000000ff1800720c */ /* 0x000fda0003f05270 */
[----:B------:R-:W-:Y:S05]  /*1100*/  @!P0 EXIT ;  /* 0x000000000000894d */ /* 0x000fea0003800000 */
[----:B------:R-:W-:Y:S01]  /*1110*/  IMAD R25, R2, 0x10, R25 ;  /* 0x0000001002197824 */ /* 0x000fe200078e0219 */
[----:B------:R-:W-:-:S07]  /*1120*/  IADD3 R24, PT, PT, -R24, RZ, RZ ;  /* 0x000000ff18187210 */ /* 0x000fce0007ffe1ff */
.L_x_30:
[----:B------:R-:W2:Y:S01]  /*1130*/  LDS R3, [R25] ;  /* 0x0000000019037984 */ /* 0x000ea20000000800 */
[----:B-1----:R-:W-:Y:S01]  /*1140*/  MOV R0, 0x0 ;  /* 0x0000000000007802 */ /* 0x002fe20000000f00 */
[----:B------:R-:W1:Y:S01]  /*1150*/  LDCU.64 UR4, c[0x4][0x8] ;  /* 0x01000100ff0477ac */ /* 0x000e620008000a00 */
[----:B------:R-:W-:Y:S02]  /*1160*/  VIADD R24, R24, 0x1 ;  /* 0x0000000118187836 */ /* 0x000fe40000000000 */
[----:B------:R3:W4:Y:S01]  /*1170*/  LDC.64 R8, c[0x4][R0] ;  /* 0x0100000000087b82 */ /* 0x0007220000000a00 */
[----:B0-----:R-:W-:Y:S02]  /*1180*/  IMAD.MOV.U32 R6, RZ, RZ, R18 ;  /* 0x000000ffff067224 */ /* 0x001fe400078e0012 */
[----:B------:R-:W-:Y:S01]  /*1190*/  ISETP.NE.AND P0, PT, R24, RZ, PT ;  /* 0x000000ff1800720c */ /* 0x000fe20003f05270 */
[----:B------:R-:W-:-:S03]  /*11a0*/  IMAD.MOV.U32 R7, RZ, RZ, R19 ;  /* 0x000000ffff077224 */ /* 0x000fc600078e0013 */
[----:B------:R-:W-:Y:S01]  /*11b0*/  P2R R16, PR, RZ, 0x1 ;  /* 0x00000001ff107803 */ /* 0x000fe20000000000 */
[----:B-1----:R-:W-:Y:S01]  /*11c0*/  IMAD.U32 R4, RZ, RZ, UR4 ;  /* 0x00000004ff047e24 */ /* 0x002fe2000f8e00ff */
[----:B------:R-:W-:Y:S01]  /*11d0*/  MOV R5, UR5 ;  /* 0x0000000500057c02 */ /* 0x000fe20008000f00 */
[----:B--2---:R3:W-:Y:S06]  /*11e0*/  STL.64 [R1], R2 ;  /* 0x0000000201007387 */ /* 0x0047ec0000100a00 */
[----:B------:R-:W-:-:S07]  /*11f0*/  LEPC R20, `(.L_x_29) ;  /* 0x000000001014794e */ /* 0x000fce0000000000 */
[----:B---34-:R-:W-:Y:S05]  /*1200*/  CALL.ABS.NOINC R8 ;  /* 0x0000000008007343 */ /* 0x018fea0003c00000 */
.L_x_29:
[----:B------:R-:W-:Y:S01]  /*1210*/  ISETP.NE.AND P6, PT, R16, RZ, PT ;  /* 0x000000ff1000720c */ /* 0x000fe20003fc5270 */
[----:B------:R-:W-:Y:S01]  /*1220*/  VIADD R2, R2, 0x1 ;  /* 0x0000000102027836 */ /* 0x000fe20000000000 */
[----:B------:R-:W-:-:S11]  /*1230*/  IADD3 R25, PT, PT, R25, 0x10, RZ ;  /* 0x0000001019197810 */ /* 0x000fd60007ffe0ff */
[----:B------:R-:W-:Y:S05]  /*1240*/  @P6 BRA `(.L_x_30) ;  /* 0xfffffffc00b86947 */ /* 0x000fea000383ffff */
[----:B------:R-:W-:Y:S05]  /*1250*/  EXIT ;  /* 0x000000000000794d */ /* 0x000fea0003800000 */
.L_x_31:
[----:B------:R-:W-:-:S00]  /*1260*/  BRA `(.L_x_31) ;  /* 0xfffffffc00fc7947 */ /* 0x000fc0000383ffff */
[----:B------:R-:W-:-:S00]  /*1270*/  NOP ;  /* 0x0000000000007918 */ /* 0x000fc00000000000 */
        /* <DEDUP_REMOVED lines=8> */
.L_x_32:


//--------------------- .nv.global.init           --------------------------
	.section	.nv.global.init,"aw",@progbits
.nv.global.init:
	.type		$str,@object
	.size		$str,($str$1 - $str)
$str:
        /*0000*/ 	.byte	0x25, 0x64, 0x20, 0x3a, 0x20, 0x25, 0x64, 0x0a, 0x00
	.type		$str$1,@object
	.size		$str$1,(.L_1 - $str$1)
$str$1:
        /*0009*/ 	.byte	0x25, 0x64, 0x20, 0x3a, 0x20, 0x25, 0x64, 0x20, 0x25, 0x64, 0x0a, 0x00
.L_1:


//--------------------- .nv.shared._Z9prefixSumPiS_ii --------------------------
	.section	.nv.shared._Z9prefixSumPiS_ii,"aw",@nobits
	.sectionflags	@""
	.align	16
	.zero		1024


//--------------------- .nv.shared.reserved.0     --------------------------
	.section	.nv.shared.reserved.0,"aw",@nobits
	.weak		__nv_reservedSMEM_offset_0_alias
	.size		__nv_reservedSMEM_offset_0_alias, 0, 64
	.other		__nv_reservedSMEM_offset_0_alias,@"STO_CUDA_RESERVED_SHARED STV_DEFAULT"
__nv_reservedSMEM_offset_0_alias:
	.zero		0
	.zero		64


//--------------------- .nv.constant0._Z9prefixSumPiS_ii --------------------------
	.section	.nv.constant0._Z9prefixSumPiS_ii,"a",@progbits
	.sectionflags	@""
	.align	4
.nv.constant0._Z9prefixSumPiS_ii:
	.zero		920


//--------------------- SYMBOLS --------------------------

	.type		.nv.reservedSmem.offset0,@object
	.size		.nv.reservedSmem.offset0,0x4
	.type		.nv.reservedSmem.cap,@object
	.size		.nv.reservedSmem.cap,0x4
	.type		vprintf,@function
